	.headerflags	@"EF_CUDA_TEXMODE_UNIFIED EF_CUDA_64BIT_ADDRESS EF_CUDA_ACCELERATORS EF_CUDA_SM90 EF_CUDA_VIRTUAL_SM(EF_CUDA_SM90)"
	.elftype	@"ET_EXEC"


//--------------------- .nv.info                  --------------------------
	.section	.nv.info,"",@"SHT_CUDA_INFO"
	.align	4


	//----- nvinfo : EIATTR_REGCOUNT
	.align		4
        /*0000*/ 	.byte	0x04, 0x2f
        /*0002*/ 	.short	(.L_3 - .L_2)
	.align		4
.L_2:
        /*0004*/ 	.word	index@(triton_poi_fused__native_batch_norm_legit_no_training_relu_36)
        /*0008*/ 	.word	0x00000020


	//----- nvinfo : EIATTR_MIN_STACK_SIZE
	.align		4
.L_3:
        /*000c*/ 	.byte	0x04, 0x12
        /*000e*/ 	.short	(.L_5 - .L_4)
	.align		4
.L_4:
        /*0010*/ 	.word	index@(triton_poi_fused__native_batch_norm_legit_no_training_relu_36)
        /*0014*/ 	.word	0x00000000


	//----- nvinfo : EIATTR_FRAME_SIZE
	.align		4
.L_5:
        /*0018*/ 	.byte	0x04, 0x11
        /*001a*/ 	.short	(.L_7 - .L_6)
	.align		4
.L_6:
        /*001c*/ 	.word	index@(triton_poi_fused__native_batch_norm_legit_no_training_relu_36)
        /*0020*/ 	.word	0x00000000


	//----- nvinfo : EIATTR_MIN_STACK_SIZE
	.align		4
.L_7:
        /*0024*/ 	.byte	0x04, 0x12
        /*0026*/ 	.short	(.L_9 - .L_8)
	.align		4
.L_8:
        /*0028*/ 	.word	index@(triton_poi_fused__native_batch_norm_legit_no_training_relu_36)
        /*002c*/ 	.word	0x00000000
.L_9:


//--------------------- .nv.info.triton_poi_fused__native_batch_norm_legit_no_training_relu_36 --------------------------
	.section	.nv.info.triton_poi_fused__native_batch_norm_legit_no_training_relu_36,"",@"SHT_CUDA_INFO"
	.sectionflags	@""
	.align	4


	//----- nvinfo : EIATTR_CUDA_API_VERSION
	.align		4
        /*0000*/ 	.byte	0x04, 0x37
        /*0002*/ 	.short	(.L_11 - .L_10)
.L_10:
        /*0004*/ 	.word	0x0000007c


	//----- nvinfo : EIATTR_KPARAM_INFO
	.align		4
.L_11:
        /*0008*/ 	.byte	0x04, 0x17
        /*000a*/ 	.short	(.L_13 - .L_12)
.L_12:
        /*000c*/ 	.word	0x00000000
        /*0010*/ 	.short	0x0007
        /*0012*/ 	.short	0x0034
        /*0014*/ 	.byte	0x00, 0xf0, 0x11, 0x00


	//----- nvinfo : EIATTR_KPARAM_INFO
	.align		4
.L_13:
        /*0018*/ 	.byte	0x04, 0x17
        /*001a*/ 	.short	(.L_15 - .L_14)
.L_14:
        /*001c*/ 	.word	0x00000000
        /*0020*/ 	.short	0x0006
        /*0022*/ 	.short	0x0030
        /*0024*/ 	.byte	0x00, 0xf0, 0x11, 0x00


	//----- nvinfo : EIATTR_KPARAM_INFO
	.align		4
.L_15:
        /*0028*/ 	.byte	0x04, 0x17
        /*002a*/ 	.short	(.L_17 - .L_16)
.L_16:
        /*002c*/ 	.word	0x00000000
        /*0030*/ 	.short	0x0005
        /*0032*/ 	.short	0x0028
        /*0034*/ 	.byte	0x00, 0xf4, 0x21, 0x00


	//----- nvinfo : EIATTR_KPARAM_INFO
	.align		4
.L_17:
        /*0038*/ 	.byte	0x04, 0x17
        /*003a*/ 	.short	(.L_19 - .L_18)
.L_18:
        /*003c*/ 	.word	0x00000000
        /*0040*/ 	.short	0x0004
        /*0042*/ 	.short	0x0020
        /*0044*/ 	.byte	0x00, 0xf4, 0x21, 0x00


	//----- nvinfo : EIATTR_KPARAM_INFO
	.align		4
.L_19:
        /*0048*/ 	.byte	0x04, 0x17
        /*004a*/ 	.short	(.L_21 - .L_20)
.L_20:
        /*004c*/ 	.word	0x00000000
        /*0050*/ 	.short	0x0003
        /*0052*/ 	.short	0x0018
        /*0054*/ 	.byte	0x00, 0xf4, 0x21, 0x00


	//----- nvinfo : EIATTR_KPARAM_INFO
	.align		4
.L_21:
        /*0058*/ 	.byte	0x04, 0x17
        /*005a*/ 	.short	(.L_23 - .L_22)
.L_22:
        /*005c*/ 	.word	0x00000000
        /*0060*/ 	.short	0x0002
        /*0062*/ 	.short	0x0010
        /*0064*/ 	.byte	0x00, 0xf4, 0x21, 0x00


	//----- nvinfo : EIATTR_KPARAM_INFO
	.align		4
.L_23:
        /*0068*/ 	.byte	0x04, 0x17
        /*006a*/ 	.short	(.L_25 - .L_24)
.L_24:
        /*006c*/ 	.word	0x00000000
        /*0070*/ 	.short	0x0001
        /*0072*/ 	.short	0x0008
        /*0074*/ 	.byte	0x00, 0xf4, 0x21, 0x00


	//----- nvinfo : EIATTR_KPARAM_INFO
	.align		4
.L_25:
        /*0078*/ 	.byte	0x04, 0x17
        /*007a*/ 	.short	(.L_27 - .L_26)
.L_26:
        /*007c*/ 	.word	0x00000000
        /*0080*/ 	.short	0x0000
        /*0082*/ 	.short	0x0000
        /*0084*/ 	.byte	0x00, 0xf4, 0x21, 0x00


	//----- nvinfo : EIATTR_SPARSE_MMA_MASK
	.align		4
.L_27:
        /*0088*/ 	.byte	0x03, 0x50
        /*008a*/ 	.short	0x0000


	//----- nvinfo : EIATTR_MAXREG_COUNT
	.align		4
        /*008c*/ 	.byte	0x03, 0x1b
        /*008e*/ 	.short	0x00ff


	//----- nvinfo : EIATTR_EXIT_INSTR_OFFSETS
	.align		4
        /*0090*/ 	.byte	0x04, 0x1c
        /*0092*/ 	.short	(.L_29 - .L_28)


	//   ....[0]....
.L_28:
        /*0094*/ 	.word	0x00000bd0


	//   ....[1]....
        /*0098*/ 	.word	0x00000ca0


	//----- nvinfo : EIATTR_REQNTID
	.align		4
.L_29:
        /*009c*/ 	.byte	0x04, 0x10
        /*009e*/ 	.short	(.L_31 - .L_30)
.L_30:
        /*00a0*/ 	.word	0x00000080
        /*00a4*/ 	.word	0x00000001
        /*00a8*/ 	.word	0x00000001


	//----- nvinfo : EIATTR_CBANK_PARAM_SIZE
	.align		4
.L_31:
        /*00ac*/ 	.byte	0x03, 0x19
        /*00ae*/ 	.short	0x0038


	//----- nvinfo : EIATTR_PARAM_CBANK
	.align		4
        /*00b0*/ 	.byte	0x04, 0x0a
        /*00b2*/ 	.short	(.L_33 - .L_32)
	.align		4
.L_32:
        /*00b4*/ 	.word	index@(.nv.constant0.triton_poi_fused__native_batch_norm_legit_no_training_relu_36)
        /*00b8*/ 	.short	0x0210
        /*00ba*/ 	.short	0x0038


	//----- nvinfo : EIATTR_SW_WAR
	.align		4
.L_33:
        /*00bc*/ 	.byte	0x04, 0x36
        /*00be*/ 	.short	(.L_35 - .L_34)
.L_34:
        /*00c0*/ 	.word	0x00000008
.L_35:


//--------------------- .nv.callgraph             --------------------------
	.section	.nv.callgraph,"",@"SHT_CUDA_CALLGRAPH"
	.align	4
	.sectionentsize	8
	.align		4
        /*0000*/ 	.word	0x00000000
	.align		4
        /*0004*/ 	.word	0xffffffff
	.align		4
        /*0008*/ 	.word	0x00000000
	.align		4
        /*000c*/ 	.word	0xfffffffe
	.align		4
        /*0010*/ 	.word	0x00000000
	.align		4
        /*0014*/ 	.word	0xfffffffd
	.align		4
        /*0018*/ 	.word	0x00000000
	.align		4
        /*001c*/ 	.word	0xfffffffc


//--------------------- .nv.constant4             --------------------------
	.section	.nv.constant4,"a",@progbits
	.align	8
	.align		8
.nv.constant4:
        /*0000*/ 	.dword	_$_str
	.align		8
        /*0008*/ 	.dword	_$_str_$_2


//--------------------- .text.triton_poi_fused__native_batch_norm_legit_no_training_relu_36 --------------------------
	.section	.text.triton_poi_fused__native_batch_norm_legit_no_training_relu_36,"ax",@progbits
	.sectionflags	@"SHF_BARRIERS=1"
	.align	128
        .global         triton_poi_fused__native_batch_norm_legit_no_training_relu_36
        .type           triton_poi_fused__native_batch_norm_legit_no_training_relu_36,@function
        .size           triton_poi_fused__native_batch_norm_legit_no_training_relu_36,(.L_x_1 - triton_poi_fused__native_batch_norm_legit_no_training_relu_36)
        .other          triton_poi_fused__native_batch_norm_legit_no_training_relu_36,@"STO_CUDA_ENTRY STV_DEFAULT"
triton_poi_fused__native_batch_norm_legit_no_training_relu_36:
.text.triton_poi_fused__native_batch_norm_legit_no_training_relu_36:
[----:B------:R-:W0:Y:S01]  /*0000*/  LDC R1, c[0x0][0x28] ;  /* 0x00000a00ff017b82 */ /* 0x000e220000000800 */
[----:B------:R-:W1:Y:S07]  /*0010*/  S2R R2, SR_CTAID.Y ;  /* 0x0000000000027919 */ /* 0x000e6e0000002600 */
[----:B------:R-:W2:Y:S01]  /*0020*/  LDC.64 R8, c[0x0][0x220] ;  /* 0x00008800ff087b82 */ /* 0x000ea20000000a00 */
[----:B------:R-:W-:Y:S01]  /*0030*/  CS2R R6, SRZ ;  /* 0x0000000000067805 */ /* 0x000fe2000001ff00 */
[----:B------:R-:W-:Y:S01]  /*0040*/  ULDC.64 UR6, c[0x0][0x208] ;  /* 0x0000820000067ab9 */ /* 0x000fe20000000a00 */
[----:B------:R-:W3:Y:S01]  /*0050*/  S2R R10, SR_TID.X ;  /* 0x00000000000a7919 */ /* 0x000ee20000002100 */
[----:B------:R-:W4:Y:S04]  /*0060*/  S2R R11, SR_CTAID.X ;  /* 0x00000000000b7919 */ /* 0x000f280000002500 */
[----:B------:R-:W5:Y:S08]  /*0070*/  LDC.64 R24, c[0x0][0x210] ;  /* 0x00008400ff187b82 */ /* 0x000f700000000a00 */
[----:B------:R-:W4:Y:S01]  /*0080*/  LDC.64 R26, c[0x0][0x218] ;  /* 0x00008600ff1a7b82 */ /* 0x000f220000000a00 */
[----:B-1----:R-:W-:-:S02]  /*0090*/  IMAD.SHL.U32 R2, R2, 0x20, RZ ;  /* 0x0000002002027824 */ /* 0x002fc400078e00ff */
[----:B---3--:R-:W-:-:S05]  /*00a0*/  IMAD.SHL.U32 R3, R10, 0x4, RZ ;  /* 0x000000040a037824 */ /* 0x008fca00078e00ff */
[----:B------:R-:W-:-:S04]  /*00b0*/  LOP3.LUT R20, R2, 0x1c, R3, 0xf8, !PT ;  /* 0x0000001c02147812 */ /* 0x000fc800078ef803 */
[C---:B------:R-:W-:Y:S01]  /*00c0*/  ISETP.GE.AND P0, PT, R20.reuse, 0x600, PT ;  /* 0x000006001400780c */ /* 0x040fe20003f06270 */
[----:B------:R-:W-:-:S05]  /*00d0*/  IMAD.HI R0, R20, 0x2aaaaaab, RZ ;  /* 0x2aaaaaab14007827 */ /* 0x000fca00078e02ff */
[----:B------:R-:W-:-:S04]  /*00e0*/  SHF.R.U32.HI R5, RZ, 0x1f, R0 ;  /* 0x0000001fff057819 */ /* 0x000fc80000011600 */
[----:B------:R-:W-:Y:S02]  /*00f0*/  LEA.HI.SX32 R13, R0, R5, 0x1a ;  /* 0x00000005000d7211 */ /* 0x000fe400078fd2ff */
[----:B------:R-:W-:-:S03]  /*0100*/  CS2R R4, SRZ ;  /* 0x0000000000047805 */ /* 0x000fc6000001ff00 */
[----:B------:R-:W-:-:S04]  /*0110*/  IMAD R20, R13, -0x180, R20 ;  /* 0xfffffe800d147824 */ /* 0x000fc800078e0214 */
[----:B--2---:R-:W-:-:S05]  /*0120*/  IMAD.WIDE R8, R20, 0x4, R8 ;  /* 0x0000000414087825 */ /* 0x004fca00078e0208 */
[----:B------:R1:W2:Y:S01]  /*0130*/  @!P0 LDG.E.EL.128 R4, desc[UR6][R8.64] ;  /* 0x0000000608048981 */ /* 0x0002a2000c2e1d00 */
[----:B------:R-:W-:Y:S01]  /*0140*/  SHF.R.U32.HI R21, RZ, 0x3, R10 ;  /* 0x00000003ff157819 */ /* 0x000fe2000001160a */
[----:B----4-:R-:W-:Y:S01]  /*0150*/  IMAD.SHL.U32 R0, R11, 0x20, RZ ;  /* 0x000000200b007824 */ /* 0x010fe200078e00ff */
[----:B------:R-:W-:Y:S01]  /*0160*/  CS2R R14, SRZ ;  /* 0x00000000000e7805 */ /* 0x000fe2000001ff00 */
[----:B------:R-:W-:Y:S01]  /*0170*/  IMAD R13, R13, 0x3600, R20 ;  /* 0x000036000d0d7824 */ /* 0x000fe200078e0214 */
[----:B------:R-:W-:Y:S02]  /*0180*/  SGXT.U32 R21, R21, 0x4 ;  /* 0x000000041515781a */ /* 0x000fe40000000000 */
[----:B------:R-:W-:Y:S01]  /*0190*/  CS2R R18, SRZ ;  /* 0x0000000000127805 */ /* 0x000fe2000001ff00 */
[----:B0-----:R-:W-:Y:S01]  /*01a0*/  IMAD.WIDE R26, R20, 0x4, R26 ;  /* 0x00000004141a7825 */ /* 0x001fe200078e021a */
[----:B------:R-:W-:Y:S02]  /*01b0*/  LOP3.LUT R10, R0, R21, RZ, 0xfc, !PT ;  /* 0x00000015000a7212 */ /* 0x000fe400078efcff */
[----:B-1----:R-:W-:-:S02]  /*01c0*/  CS2R R8, SRZ ;  /* 0x0000000000087805 */ /* 0x002fc4000001ff00 */
[----:B------:R-:W-:Y:S02]  /*01d0*/  LOP3.LUT R11, R0, 0x10, R21, 0xfe, !PT ;  /* 0x00000010000b7812 */ /* 0x000fe400078efe15 */
[C---:B------:R-:W-:Y:S01]  /*01e0*/  ISETP.LT.AND P1, PT, R10.reuse, 0x24, !P0 ;  /* 0x000000240a00780c */ /* 0x040fe20004721270 */
[--C-:B------:R-:W-:Y:S01]  /*01f0*/  IMAD R23, R10, 0x180, R13.reuse ;  /* 0x000001800a177824 */ /* 0x100fe200078e020d */
[C---:B------:R-:W-:Y:S01]  /*0200*/  ISETP.LT.AND P2, PT, R11.reuse, 0x24, !P0 ;  /* 0x000000240b00780c */ /* 0x040fe20004741270 */
[----:B------:R-:W-:Y:S01]  /*0210*/  IMAD R17, R11, 0x180, R13 ;  /* 0x000001800b117824 */ /* 0x000fe200078e020d */
[----:B------:R-:W-:Y:S01]  /*0220*/  CS2R R10, SRZ ;  /* 0x00000000000a7805 */ /* 0x000fe2000001ff00 */
[----:B-----5:R-:W-:Y:S01]  /*0230*/  IMAD.WIDE R22, R23, 0x4, R24 ;  /* 0x0000000417167825 */ /* 0x020fe200078e0218 */
[----:B------:R-:W-:-:S03]  /*0240*/  CS2R R12, SRZ ;  /* 0x00000000000c7805 */ /* 0x000fc6000001ff00 */
[----:B------:R-:W-:Y:S01]  /*0250*/  IMAD.WIDE R24, R17, 0x4, R24 ;  /* 0x0000000411187825 */ /* 0x000fe200078e0218 */
[----:B------:R-:W-:Y:S02]  /*0260*/  CS2R R16, SRZ ;  /* 0x0000000000107805 */ /* 0x000fe4000001ff00 */
[----:B------:R0:W3:Y:S04]  /*0270*/  @!P0 LDG.E.EL.128 R12, desc[UR6][R26.64] ;  /* 0x000000061a0c8981 */ /* 0x0000e8000c2e1d00 */
[----:B------:R1:W3:Y:S04]  /*0280*/  @P1 LDG.E.EL.128 R8, desc[UR6][R22.64] ;  /* 0x0000000616081981 */ /* 0x0002e8000c2e1d00 */
[----:B------:R4:W5:Y:S01]  /*0290*/  @P2 LDG.E.EL.128 R16, desc[UR6][R24.64] ;  /* 0x0000000618102981 */ /* 0x000962000c2e1d00 */
[----:B0-----:R-:W0:Y:S01]  /*02a0*/  LDC.64 R26, c[0x0][0x228] ;  /* 0x00008a00ff1a7b82 */ /* 0x001e220000000a00 */
[----:B--2---:R-:W-:-:S04]  /*02b0*/  FADD R4, R4, 0.0010000000474974513054 ;  /* 0x3a83126f04047421 */ /* 0x004fc80000000000 */
[----:B------:R-:W2:Y:S01]  /*02c0*/  MUFU.SQRT R28, R4 ;  /* 0x00000004001c7308 */ /* 0x000ea20000002000 */
[----:B-1----:R-:W-:Y:S01]  /*02d0*/  FADD R23, R7, 0.0010000000474974513054 ;  /* 0x3a83126f07177421 */ /* 0x002fe20000000000 */
[----:B------:R-:W-:Y:S01]  /*02e0*/  FADD R6, R6, 0.0010000000474974513054 ;  /* 0x3a83126f06067421 */ /* 0x000fe20000000000 */
[----:B------:R-:W-:-:S05]  /*02f0*/  FADD R5, R5, 0.0010000000474974513054 ;  /* 0x3a83126f05057421 */ /* 0x000fca0000000000 */
[----:B----4-:R-:W1:Y:S01]  /*0300*/  MUFU.SQRT R24, R6 ;  /* 0x0000000600187308 */ /* 0x010e620000002000 */
[----:B--2---:R-:W-:-:S07]  /*0310*/  FSETP.GT.AND P6, PT, R28, 8.50705917302346158658e+37, PT ;  /* 0x7e8000001c00780b */ /* 0x004fce0003fc4000 */
[----:B------:R-:W2:Y:S01]  /*0320*/  MUFU.SQRT R23, R23 ;  /* 0x0000001700177308 */ /* 0x000ea20000002000 */
[----:B------:R-:W-:Y:S01]  /*0330*/  FSETP.GEU.AND P1, PT, R28, 1.175494350822287508e-38, PT ;  /* 0x008000001c00780b */ /* 0x000fe20003f2e000 */
[----:B------:R-:W-:-:S06]  /*0340*/  IMAD.MOV.U32 R7, RZ, RZ, 0x3e800000 ;  /* 0x3e800000ff077424 */ /* 0x000fcc00078e00ff */
[----:B------:R4:W0:Y:S01]  /*0350*/  MUFU.SQRT R29, R5 ;  /* 0x00000005001d7308 */ /* 0x0008220000002000 */
[----:B-1----:R-:W-:Y:S01]  /*0360*/  FSETP.GT.AND P4, PT, R24, 8.50705917302346158658e+37, PT ;  /* 0x7e8000001800780b */ /* 0x002fe20003f84000 */
[----:B------:R-:W-:Y:S01]  /*0370*/  @P6 FMUL R28, R28, 0.25 ;  /* 0x3e8000001c1c6820 */ /* 0x000fe20000400000 */
[----:B----4-:R-:W-:Y:S02]  /*0380*/  FSEL R5, R7, 1, P6 ;  /* 0x3f80000007057808 */ /* 0x010fe40003000000 */
[----:B--2---:R-:W-:Y:S01]  /*0390*/  FSETP.GT.AND P6, PT, R23, 8.50705917302346158658e+37, PT ;  /* 0x7e8000001700780b */ /* 0x004fe20003fc4000 */
[----:B------:R-:W-:Y:S01]  /*03a0*/  @!P1 FMUL R28, R28, 16777216 ;  /* 0x4b8000001c1c9820 */ /* 0x000fe20000400000 */
[----:B------:R-:W-:Y:S01]  /*03b0*/  FSETP.GEU.AND P5, PT, R24, 1.175494350822287508e-38, PT ;  /* 0x008000001800780b */ /* 0x000fe20003fae000 */
[----:B------:R-:W-:Y:S01]  /*03c0*/  @!P1 FMUL R5, R5, 16777216 ;  /* 0x4b80000005059820 */ /* 0x000fe20000400000 */
[----:B0-----:R-:W-:Y:S02]  /*03d0*/  FSETP.GT.AND P2, PT, R29, 8.50705917302346158658e+37, PT ;  /* 0x7e8000001d00780b */ /* 0x001fe40003f44000 */
[----:B------:R-:W-:-:S02]  /*03e0*/  FSETP.GEU.AND P1, PT, R23, 1.175494350822287508e-38, PT ;  /* 0x008000001700780b */ /* 0x000fc40003f2e000 */
[----:B------:R-:W-:Y:S01]  /*03f0*/  FSETP.GEU.AND P3, PT, R29, 1.175494350822287508e-38, PT ;  /* 0x008000001d00780b */ /* 0x000fe20003f6e000 */
[C---:B---3--:R-:W-:Y:S01]  /*0400*/  FADD R22, -R12.reuse, R8 ;  /* 0x000000080c167221 */ /* 0x048fe20000000100 */
[----:B-----5:R-:W-:Y:S01]  /*0410*/  FADD R16, -R12, R16 ;  /* 0x000000100c107221 */ /* 0x020fe20000000100 */
[----:B------:R-:W-:Y:S01]  /*0420*/  @P4 FMUL R24, R24, 0.25 ;  /* 0x3e80000018184820 */ /* 0x000fe20000400000 */
[----:B------:R-:W-:Y:S01]  /*0430*/  FADD R12, -R13, R9 ;  /* 0x000000090d0c7221 */ /* 0x000fe20000000100 */
[----:B------:R-:W-:Y:S01]  /*0440*/  @P6 FMUL R23, R23, 0.25 ;  /* 0x3e80000017176820 */ /* 0x000fe20000400000 */
[----:B------:R-:W0:Y:S01]  /*0450*/  LDC.64 R8, c[0x0][0x230] ;  /* 0x00008c00ff087b82 */ /* 0x000e220000000a00 */
[----:B------:R-:W-:Y:S02]  /*0460*/  @!P5 FMUL R24, R24, 16777216 ;  /* 0x4b8000001818d820 */ /* 0x000fe40000400000 */
[----:B------:R-:W-:Y:S02]  /*0470*/  @P2 FMUL R29, R29, 0.25 ;  /* 0x3e8000001d1d2820 */ /* 0x000fe40000400000 */
[----:B------:R-:W-:-:S02]  /*0480*/  @!P1 FMUL R23, R23, 16777216 ;  /* 0x4b80000017179820 */ /* 0x000fc40000400000 */
[----:B------:R-:W-:Y:S01]  /*0490*/  @!P3 FMUL R29, R29, 16777216 ;  /* 0x4b8000001d1db820 */ /* 0x000fe20000400000 */
[----:B------:R-:W1:Y:S01]  /*04a0*/  MUFU.RCP R6, R28 ;  /* 0x0000001c00067308 */ /* 0x000e620000001000 */
[----:B------:R-:W-:Y:S01]  /*04b0*/  FADD R17, -R13, R17 ;  /* 0x000000110d117221 */ /* 0x000fe20000000100 */
[C---:B------:R-:W-:Y:S01]  /*04c0*/  FADD R13, -R14.reuse, R10 ;  /* 0x0000000a0e0d7221 */ /* 0x040fe20000000100 */
[----:B------:R-:W-:-:S05]  /*04d0*/  FADD R18, -R14, R18 ;  /* 0x000000120e127221 */ /* 0x000fca0000000100 */
[----:B------:R2:W3:Y:S01]  /*04e0*/  MUFU.RCP R4, R29 ;  /* 0x0000001d00047308 */ /* 0x0004e20000001000 */
[----:B------:R-:W-:Y:S01]  /*04f0*/  FADD R14, -R15, R11 ;  /* 0x0000000b0f0e7221 */ /* 0x000fe20000000100 */
[----:B------:R-:W-:-:S06]  /*0500*/  FSEL R25, R7, 1, P2 ;  /* 0x3f80000007197808 */ /* 0x000fcc0001000000 */
[----:B------:R-:W4:Y:S01]  /*0510*/  MUFU.RCP R24, R24 ;  /* 0x0000001800187308 */ /* 0x000f220000001000 */
[----:B------:R-:W-:-:S07]  /*0520*/  FSEL R11, R7, 1, P4 ;  /* 0x3f800000070b7808 */ /* 0x000fce0002000000 */
[----:B------:R-:W5:Y:S01]  /*0530*/  MUFU.RCP R23, R23 ;  /* 0x0000001700177308 */ /* 0x000f620000001000 */
[----:B------:R-:W-:Y:S01]  /*0540*/  FSEL R10, R7, 1, P6 ;  /* 0x3f800000070a7808 */ /* 0x000fe20003000000 */
[----:B------:R-:W-:Y:S01]  /*0550*/  @!P3 FMUL R25, R25, 16777216 ;  /* 0x4b8000001919b820 */ /* 0x000fe20000400000 */
[----:B------:R-:W-:-:S03]  /*0560*/  @!P5 FMUL R11, R11, 16777216 ;  /* 0x4b8000000b0bd820 */ /* 0x000fc60000400000 */
[----:B------:R-:W-:Y:S01]  /*0570*/  @!P1 FMUL R10, R10, 16777216 ;  /* 0x4b8000000a0a9820 */ /* 0x000fe20000400000 */
[----:B------:R-:W-:Y:S01]  /*0580*/  FADD R19, -R15, R19 ;  /* 0x000000130f137221 */ /* 0x000fe20000000100 */
[----:B--2---:R-:W-:-:S04]  /*0590*/  IMAD.WIDE R28, R20, 0x4, R26 ;  /* 0x00000004141c7825 */ /* 0x004fc800078e021a */
[----:B-1----:R-:W-:Y:S01]  /*05a0*/  FMUL R15, R6, R5 ;  /* 0x00000005060f7220 */ /* 0x002fe20000400000 */
[----:B---3--:R-:W-:Y:S01]  /*05b0*/  FMUL R25, R4, R25 ;  /* 0x0000001904197220 */ /* 0x008fe20000400000 */
[----:B----4-:R-:W-:Y:S01]  /*05c0*/  FMUL R24, R24, R11 ;  /* 0x0000000b18187220 */ /* 0x010fe20000400000 */
[----:B0-----:R-:W-:Y:S01]  /*05d0*/  IMAD.WIDE R26, R20, 0x4, R8 ;  /* 0x00000004141a7825 */ /* 0x001fe200078e0208 */
[----:B------:R-:W-:Y:S02]  /*05e0*/  CS2R R4, SRZ ;  /* 0x0000000000047805 */ /* 0x000fe4000001ff00 */
[----:B------:R-:W-:Y:S01]  /*05f0*/  CS2R R6, SRZ ;  /* 0x0000000000067805 */ /* 0x000fe2000001ff00 */
[----:B-----5:R-:W-:Y:S01]  /*0600*/  FMUL R23, R23, R10 ;  /* 0x0000000a17177220 */ /* 0x020fe20000400000 */
[----:B------:R-:W-:Y:S02]  /*0610*/  CS2R R8, SRZ ;  /* 0x0000000000087805 */ /* 0x000fe4000001ff00 */
[----:B------:R-:W-:-:S02]  /*0620*/  CS2R R10, SRZ ;  /* 0x00000000000a7805 */ /* 0x000fc4000001ff00 */
[----:B------:R-:W2:Y:S04]  /*0630*/  @!P0 LDG.E.EL.128 R4, desc[UR6][R28.64] ;  /* 0x000000061c048981 */ /* 0x000ea8000c2e1d00 */
[----:B------:R0:W2:Y:S01]  /*0640*/  @!P0 LDG.E.EL.128 R8, desc[UR6][R26.64] ;  /* 0x000000061a088981 */ /* 0x0000a2000c2e1d00 */
[----:B------:R-:W0:Y:S01]  /*0650*/  S2R R20, SR_TID.X ;  /* 0x0000000000147919 */ /* 0x000e220000002100 */
[----:B------:R-:W1:Y:S01]  /*0660*/  S2UR UR5, SR_CgaCtaId ;  /* 0x00000000000579c3 */ /* 0x000e620000008800 */
[C---:B------:R-:W-:Y:S01]  /*0670*/  FMUL R17, R25.reuse, R17 ;  /* 0x0000001119117220 */ /* 0x040fe20000400000 */
[----:B------:R-:W-:Y:S01]  /*0680*/  FMUL R12, R25, R12 ;  /* 0x0000000c190c7220 */ /* 0x000fe20000400000 */
[C---:B------:R-:W-:Y:S01]  /*0690*/  FMUL R25, R15.reuse, R16 ;  /* 0x000000100f197220 */ /* 0x040fe20000400000 */
[----:B------:R-:W-:Y:S01]  /*06a0*/  UMOV UR4, 0x400 ;  /* 0x0000040000047882 */ /* 0x000fe20000000000 */
[----:B------:R-:W-:Y:S01]  /*06b0*/  FMUL R15, R15, R22 ;  /* 0x000000160f0f7220 */ /* 0x000fe20000400000 */
[----:B------:R-:W-:Y:S01]  /*06c0*/  FMUL R13, R24, R13 ;  /* 0x0000000d180d7220 */ /* 0x000fe20000400000 */
[----:B------:R-:W-:Y:S01]  /*06d0*/  FMUL R14, R23, R14 ;  /* 0x0000000e170e7220 */ /* 0x000fe20000400000 */
[----:B-1----:R-:W-:Y:S01]  /*06e0*/  UPRMT UR4, UR5, 0x654, UR4 ;  /* 0x0000065405047896 */ /* 0x002fe20008000004 */
[----:B0-----:R-:W-:-:S04]  /*06f0*/  SHF.L.U32 R26, R20, 0x7, RZ ;  /* 0x00000007141a7819 */ /* 0x001fc800000006ff */
[----:B------:R-:W-:-:S04]  /*0700*/  LOP3.LUT R16, R26, 0x380, RZ, 0xc0, !PT ;  /* 0x000003801a107812 */ /* 0x000fc800078ec0ff */
[C---:B------:R-:W-:Y:S02]  /*0710*/  LOP3.LUT R22, R16.reuse, 0x20, RZ, 0xfc, !PT ;  /* 0x0000002010167812 */ /* 0x040fe400078efcff */
[C---:B------:R-:W-:Y:S02]  /*0720*/  LOP3.LUT R26, R16.reuse, 0x40, RZ, 0xfc, !PT ;  /* 0x00000040101a7812 */ /* 0x040fe400078efcff */
[----:B------:R-:W-:Y:S02]  /*0730*/  LOP3.LUT R27, R16, 0x60, RZ, 0xfc, !PT ;  /* 0x00000060101b7812 */ /* 0x000fe400078efcff */
[----:B------:R-:W-:-:S04]  /*0740*/  SHF.R.U32.HI R20, RZ, 0x1, R20 ;  /* 0x00000001ff147819 */ /* 0x000fc80000011614 */
[----:B------:R-:W-:Y:S02]  /*0750*/  LOP3.LUT R20, R20, 0x3c, RZ, 0xc0, !PT ;  /* 0x0000003c14147812 */ /* 0x000fe400078ec0ff */
[----:B------:R-:W-:Y:S01]  /*0760*/  LOP3.LUT R0, R0, 0x1c, R3, 0xf8, !PT ;  /* 0x0000001c00007812 */ /* 0x000fe200078ef803 */
[-CC-:B--2---:R-:W-:Y:S01]  /*0770*/  FFMA R15, R15, R4.reuse, R8.reuse ;  /* 0x000000040f0f7223 */ /* 0x184fe20000000008 */
[----:B------:R-:W-:Y:S01]  /*0780*/  FFMA R4, R25, R4, R8 ;  /* 0x0000000419047223 */ /* 0x000fe20000000008 */
[C---:B------:R-:W-:Y:S02]  /*0790*/  LOP3.LUT R25, R16.reuse, R21, RZ, 0xfc, !PT ;  /* 0x0000001510197212 */ /* 0x040fe400078efcff */
[----:B------:R-:W-:Y:S01]  /*07a0*/  LEA.HI R8, R16, UR4, RZ, 0x1d ;  /* 0x0000000410087c11 */ /* 0x000fe2000f8fe8ff */
[----:B------:R-:W-:Y:S01]  /*07b0*/  FFMA R12, R12, R5, R9 ;  /* 0x000000050c0c7223 */ /* 0x000fe20000000009 */
[----:B------:R-:W-:Y:S01]  /*07c0*/  LEA.HI R16, R22, UR4, RZ, 0x1d ;  /* 0x0000000416107c11 */ /* 0x000fe2000f8fe8ff */
[--C-:B------:R-:W-:Y:S01]  /*07d0*/  FFMA R13, R13, R6, R10.reuse ;  /* 0x000000060d0d7223 */ /* 0x100fe2000000000a */
[----:B------:R-:W-:Y:S01]  /*07e0*/  LEA.HI R22, R26, UR4, RZ, 0x1d ;  /* 0x000000041a167c11 */ /* 0x000fe2000f8fe8ff */
[----:B------:R-:W-:Y:S01]  /*07f0*/  FFMA R14, R14, R7, R11 ;  /* 0x000000070e0e7223 */ /* 0x000fe2000000000b */
[----:B------:R-:W-:Y:S01]  /*0800*/  LEA.HI R26, R27, UR4, RZ, 0x1d ;  /* 0x000000041b1a7c11 */ /* 0x000fe2000f8fe8ff */
[----:B------:R-:W-:Y:S01]  /*0810*/  FMUL R27, R24, R18 ;  /* 0x00000012181b7220 */ /* 0x000fe20000400000 */
[----:B------:R-:W-:Y:S01]  /*0820*/  FMUL R18, R23, R19 ;  /* 0x0000001317127220 */ /* 0x000fe20000400000 */
[----:B------:R-:W-:Y:S01]  /*0830*/  FSETP.GEU.AND P3, PT, R15, RZ, PT ;  /* 0x000000ff0f00720b */ /* 0x000fe20003f6e000 */
[----:B------:R-:W-:Y:S01]  /*0840*/  FFMA R17, R17, R5, R9 ;  /* 0x0000000511117223 */ /* 0x000fe20000000009 */
[----:B------:R-:W-:Y:S01]  /*0850*/  FSETP.GEU.AND P2, PT, R12, RZ, PT ;  /* 0x000000ff0c00720b */ /* 0x000fe20003f4e000 */
[----:B------:R-:W-:Y:S01]  /*0860*/  FFMA R27, R27, R6, R10 ;  /* 0x000000061b1b7223 */ /* 0x000fe2000000000a */
[----:B------:R-:W-:Y:S01]  /*0870*/  FSETP.GEU.AND P1, PT, R13, RZ, PT ;  /* 0x000000ff0d00720b */ /* 0x000fe20003f2e000 */
[----:B------:R-:W-:Y:S01]  /*0880*/  FFMA R18, R18, R7, R11 ;  /* 0x0000000712127223 */ /* 0x000fe2000000000b */
[----:B------:R-:W-:Y:S01]  /*0890*/  FSETP.GEU.AND P0, PT, R14, RZ, PT ;  /* 0x000000ff0e00720b */ /* 0x000fe20003f0e000 */
[----:B------:R-:W-:Y:S01]  /*08a0*/  IMAD R8, R25, 0x4, R8 ;  /* 0x0000000419087824 */ /* 0x000fe200078e0208 */
[----:B------:R-:W-:Y:S01]  /*08b0*/  FSEL R15, R15, RZ, P3 ;  /* 0x000000ff0f0f7208 */ /* 0x000fe20001800000 */
[----:B------:R-:W-:Y:S01]  /*08c0*/  IMAD R16, R25, 0x4, R16 ;  /* 0x0000000419107824 */ /* 0x000fe200078e0210 */
[----:B------:R-:W-:-:S02]  /*08d0*/  FSEL R5, R12, RZ, P2 ;  /* 0x000000ff0c057208 */ /* 0x000fc40001000000 */
[----:B------:R-:W-:Y:S01]  /*08e0*/  FSETP.GEU.AND P3, PT, R4, RZ, PT ;  /* 0x000000ff0400720b */ /* 0x000fe20003f6e000 */
[----:B------:R-:W-:Y:S01]  /*08f0*/  IMAD R22, R25, 0x4, R22 ;  /* 0x0000000419167824 */ /* 0x000fe200078e0216 */
[----:B------:R-:W-:Y:S02]  /*0900*/  FSEL R13, R13, RZ, P1 ;  /* 0x000000ff0d0d7208 */ /* 0x000fe40000800000 */
[----:B------:R-:W-:Y:S02]  /*0910*/  FSETP.GEU.AND P2, PT, R17, RZ, PT ;  /* 0x000000ff1100720b */ /* 0x000fe40003f4e000 */
[----:B------:R-:W-:Y:S02]  /*0920*/  FSEL R14, R14, RZ, P0 ;  /* 0x000000ff0e0e7208 */ /* 0x000fe40000000000 */
[----:B------:R-:W-:Y:S02]  /*0930*/  FSETP.GEU.AND P1, PT, R27, RZ, PT ;  /* 0x000000ff1b00720b */ /* 0x000fe40003f2e000 */
[----:B------:R-:W-:-:S02]  /*0940*/  LEA R25, R25, R26, 0x2 ;  /* 0x0000001a19197211 */ /* 0x000fc400078e10ff */
[----:B------:R-:W-:Y:S01]  /*0950*/  FSETP.GEU.AND P0, PT, R18, RZ, PT ;  /* 0x000000ff1200720b */ /* 0x000fe20003f0e000 */
[----:B------:R-:W-:Y:S01]  /*0960*/  STS [R8], R15 ;  /* 0x0000000f08007388 */ /* 0x000fe20000000800 */
[----:B------:R-:W-:Y:S02]  /*0970*/  FSEL R9, R4, RZ, P3 ;  /* 0x000000ff04097208 */ /* 0x000fe40001800000 */
[----:B------:R-:W-:Y:S01]  /*0980*/  FSEL R17, R17, RZ, P2 ;  /* 0x000000ff11117208 */ /* 0x000fe20001000000 */
[----:B------:R-:W-:Y:S01]  /*0990*/  STS [R16+0x80], R5 ;  /* 0x0000800510007388 */ /* 0x000fe20000000800 */
[----:B------:R-:W-:Y:S02]  /*09a0*/  FSEL R27, R27, RZ, P1 ;  /* 0x000000ff1b1b7208 */ /* 0x000fe40000800000 */
[----:B------:R-:W-:Y:S01]  /*09b0*/  FSEL R18, R18, RZ, P0 ;  /* 0x000000ff12127208 */ /* 0x000fe20000000000 */
[----:B------:R-:W-:Y:S04]  /*09c0*/  STS [R22+0x100], R13 ;  /* 0x0001000d16007388 */ /* 0x000fe80000000800 */
[----:B------:R-:W-:Y:S04]  /*09d0*/  STS [R25+0x180], R14 ;  /* 0x0001800e19007388 */ /* 0x000fe80000000800 */
[----:B------:R0:W-:Y:S04]  /*09e0*/  STS [R8+0x40], R9 ;  /* 0x0000400908007388 */ /* 0x0001e80000000800 */
[----:B------:R-:W-:Y:S04]  /*09f0*/  STS [R16+0xc0], R17 ;  /* 0x0000c01110007388 */ /* 0x000fe80000000800 */
[----:B------:R-:W-:Y:S01]  /*0a00*/  STS [R22+0x140], R27 ;  /* 0x0001401b16007388 */ /* 0x000fe20000000800 */
[----:B------:R-:W-:Y:S01]  /*0a10*/  LOP3.LUT R10, R3, 0x1fc, RZ, 0xc0, !PT ;  /* 0x000001fc030a7812 */ /* 0x000fe200078ec0ff */
[----:B------:R-:W-:Y:S01]  /*0a20*/  VIADD R7, R20, UR4 ;  /* 0x0000000414077c36 */ /* 0x000fe20008000000 */
[----:B------:R-:W-:Y:S01]  /*0a30*/  LOP3.LUT R11, R2, R21, RZ, 0xfc, !PT ;  /* 0x00000015020b7212 */ /* 0x000fe200078efcff */
[----:B------:R-:W-:Y:S01]  /*0a40*/  STS [R25+0x1c0], R18 ;  /* 0x0001c01219007388 */ /* 0x000fe20000000800 */
[----:B0-----:R-:W0:Y:S01]  /*0a50*/  LDC.64 R8, c[0x0][0x238] ;  /* 0x00008e00ff087b82 */ /* 0x001e220000000a00 */
[----:B------:R-:W-:-:S07]  /*0a60*/  IMAD R14, R10, 0x4, R7 ;  /* 0x000000040a0e7824 */ /* 0x000fce00078e0207 */
[----:B------:R-:W-:Y:S01]  /*0a70*/  BAR.SYNC.DEFER_BLOCKING 0x0 ;  /* 0x0000000000007b1d */ /* 0x000fe20000010000 */
[----:B------:R-:W-:-:S05]  /*0a80*/  IMAD.HI R12, R11, 0x2aaaaaab, RZ ;  /* 0x2aaaaaab0b0c7827 */ /* 0x000fca00078e02ff */
[----:B------:R-:W-:Y:S01]  /*0a90*/  SHF.R.U32.HI R13, RZ, 0x1f, R12 ;  /* 0x0000001fff0d7819 */ /* 0x000fe2000001160c */
[----:B------:R-:W-:Y:S04]  /*0aa0*/  LDS R4, [R14] ;  /* 0x000000000e047984 */ /* 0x000fe80000000800 */
[----:B------:R-:W-:Y:S04]  /*0ab0*/  LDS R5, [R14+0x4] ;  /* 0x000004000e057984 */ /* 0x000fe80000000800 */
[----:B------:R-:W-:Y:S04]  /*0ac0*/  LDS R6, [R14+0x8] ;  /* 0x000008000e067984 */ /* 0x000fe80000000800 */
[----:B------:R-:W1:Y:S01]  /*0ad0*/  LDS R7, [R14+0xc] ;  /* 0x00000c000e077984 */ /* 0x000e620000000800 */
[----:B------:R-:W-:-:S02]  /*0ae0*/  LEA.HI.SX32 R12, R12, R13, 0x1a ;  /* 0x0000000d0c0c7211 */ /* 0x000fc400078fd2ff */
[----:B------:R-:W-:Y:S02]  /*0af0*/  ISETP.GE.AND P0, PT, R0, 0x24, PT ;  /* 0x000000240000780c */ /* 0x000fe40003f06270 */
[----:B------:R-:W-:Y:S01]  /*0b00*/  LOP3.LUT R21, R2, 0x10, R21, 0xfe, !PT ;  /* 0x0000001002157812 */ /* 0x000fe200078efe15 */
[----:B------:R-:W-:Y:S01]  /*0b10*/  IMAD R3, R12, -0x180, R11 ;  /* 0xfffffe800c037824 */ /* 0x000fe200078e020b */
[----:B------:R-:W-:Y:S02]  /*0b20*/  LOP3.LUT R13, R10, 0x200, RZ, 0xfc, !PT ;  /* 0x000002000a0d7812 */ /* 0x000fe400078efcff */
[----:B------:R-:W-:Y:S01]  /*0b30*/  ISETP.LT.AND P1, PT, R11, 0x600, !P0 ;  /* 0x000006000b00780c */ /* 0x000fe20004721270 */
[----:B------:R-:W-:Y:S01]  /*0b40*/  IMAD R3, R3, 0x24, R0 ;  /* 0x0000002403037824 */ /* 0x000fe200078e0200 */
[----:B------:R-:W-:Y:S02]  /*0b50*/  ISETP.LT.AND P0, PT, R21, 0x600, !P0 ;  /* 0x000006001500780c */ /* 0x000fe40004701270 */
[----:B------:R-:W-:Y:S01]  /*0b60*/  SHF.R.U32.HI R13, RZ, 0x3, R13 ;  /* 0x00000003ff0d7819 */ /* 0x000fe2000001160d */
[----:B------:R-:W-:-:S03]  /*0b70*/  IMAD R3, R12, 0x9900, R3 ;  /* 0x000099000c037824 */ /* 0x000fc600078e0203 */
[----:B------:R-:W-:Y:S01]  /*0b80*/  LOP3.LUT R13, R13, 0x7c, RZ, 0xc0, !PT ;  /* 0x0000007c0d0d7812 */ /* 0x000fe200078ec0ff */
[----:B0-----:R-:W-:-:S03]  /*0b90*/  IMAD.WIDE R2, R3, 0x4, R8 ;  /* 0x0000000403027825 */ /* 0x001fc600078e0208 */
[----:B------:R-:W-:-:S05]  /*0ba0*/  IADD3 R13, R13, UR4, RZ ;  /* 0x000000040d0d7c10 */ /* 0x000fca000fffe0ff */
[----:B------:R-:W-:Y:S01]  /*0bb0*/  IMAD R13, R10, 0x4, R13 ;  /* 0x000000040a0d7824 */ /* 0x000fe200078e020d */
[----:B-1----:R0:W-:Y:S02]  /*0bc0*/  @P1 STG.E.128 desc[UR6][R2.64], R4 ;  /* 0x0000000402001986 */ /* 0x0021e4000c101d06 */
[----:B0-----:R-:W-:Y:S05]  /*0bd0*/  @!P0 EXIT ;  /* 0x000000000000894d */ /* 0x001fea0003800000 */
[----:B0-----:R-:W-:Y:S01]  /*0be0*/  LDS R4, [R13+0x800] ;  /* 0x000800000d047984 */ /* 0x001fe20000000800 */
[----:B------:R-:W-:-:S03]  /*0bf0*/  IMAD.HI R2, R21, 0x2aaaaaab, RZ ;  /* 0x2aaaaaab15027827 */ /* 0x000fc600078e02ff */
[----:B------:R-:W-:Y:S02]  /*0c00*/  LDS R5, [R13+0x804] ;  /* 0x000804000d057984 */ /* 0x000fe40000000800 */
[----:B------:R-:W-:Y:S02]  /*0c10*/  SHF.R.U32.HI R3, RZ, 0x1f, R2 ;  /* 0x0000001fff037819 */ /* 0x000fe40000011602 */
[----:B------:R-:W-:Y:S02]  /*0c20*/  LDS R6, [R13+0x808] ;  /* 0x000808000d067984 */ /* 0x000fe40000000800 */
[----:B------:R-:W-:Y:S02]  /*0c30*/  LEA.HI.SX32 R2, R2, R3, 0x1a ;  /* 0x0000000302027211 */ /* 0x000fe400078fd2ff */
[----:B------:R-:W0:Y:S03]  /*0c40*/  LDS R7, [R13+0x80c] ;  /* 0x00080c000d077984 */ /* 0x000e260000000800 */
[----:B------:R-:W-:-:S04]  /*0c50*/  IMAD R21, R2, -0x180, R21 ;  /* 0xfffffe8002157824 */ /* 0x000fc800078e0215 */
[----:B------:R-:W-:-:S04]  /*0c60*/  IMAD R21, R21, 0x24, R0 ;  /* 0x0000002415157824 */ /* 0x000fc800078e0200 */
[----:B------:R-:W-:-:S04]  /*0c70*/  IMAD R21, R2, 0x9900, R21 ;  /* 0x0000990002157824 */ /* 0x000fc800078e0215 */
[----:B------:R-:W-:-:S05]  /*0c80*/  IMAD.WIDE R8, R21, 0x4, R8 ;  /* 0x0000000415087825 */ /* 0x000fca00078e0208 */
[----:B0-----:R-:W-:Y:S01]  /*0c90*/  STG.E.128 desc[UR6][R8.64], R4 ;  /* 0x0000000408007986 */ /* 0x001fe2000c101d06 */
[----:B------:R-:W-:Y:S05]  /*0ca0*/  EXIT ;  /* 0x000000000000794d */ /* 0x000fea0003800000 */
.L_x_0:
[----:B------:R-:W-:-:S00]  /*0cb0*/  BRA `(.L_x_0) ;  /* 0xfffffffc00fc7947 */ /* 0x000fc0000383ffff */
[----:B------:R-:W-:-:S00]  /*0cc0*/  NOP ;  /* 0x0000000000007918 */ /* 0x000fc00000000000 */
        /* <DEDUP_REMOVED lines=11> */
.L_x_1:


//--------------------- .nv.global.init           --------------------------
	.section	.nv.global.init,"aw",@progbits
.nv.global.init:
	.type		_$_str,@object
	.size		_$_str,(_$_str_$_2 - _$_str)
_$_str:
        /*0000*/ 	.byte	0x5f, 0x5f, 0x43, 0x55, 0x44, 0x41, 0x5f, 0x46, 0x54, 0x5a, 0x00
	.type		_$_str_$_2,@object
	.size		_$_str_$_2,(.L_1 - _$_str_$_2)
_$_str_$_2:
        /*000b*/ 	.byte	0x5f, 0x5f, 0x43, 0x55, 0x44, 0x41, 0x5f, 0x50, 0x52, 0x45, 0x43, 0x5f, 0x53, 0x51, 0x52, 0x54
        /*001b*/ 	.byte	0x00
.L_1:


//--------------------- .nv.shared.triton_poi_fused__native_batch_norm_legit_no_training_relu_36 --------------------------
	.section	.nv.shared.triton_poi_fused__native_batch_norm_legit_no_training_relu_36,"aw",@nobits
	.sectionflags	@""
	.align	16
	.zero		1024


//--------------------- .nv.constant0.triton_poi_fused__native_batch_norm_legit_no_training_relu_36 --------------------------
	.section	.nv.constant0.triton_poi_fused__native_batch_norm_legit_no_training_relu_36,"a",@progbits
	.sectionflags	@""
	.align	4
.nv.constant0.triton_poi_fused__native_batch_norm_legit_no_training_relu_36:
	.zero		584
